//
// Generated by NVIDIA NVVM Compiler
//
// Compiler Build ID: CL-36424714
// Cuda compilation tools, release 13.0, V13.0.88
// Based on NVVM 20.0.0
//

.version 9.0
.target sm_100
.address_size 64

	// .globl	_Z16silu_kernel_fp32PKfPfi

.visible .entry _Z16silu_kernel_fp32PKfPfi(
	.param .u64 .ptr .align 1 _Z16silu_kernel_fp32PKfPfi_param_0,
	.param .u64 .ptr .align 1 _Z16silu_kernel_fp32PKfPfi_param_1,
	.param .u32 _Z16silu_kernel_fp32PKfPfi_param_2
)
{
	.reg .pred 	%p<16>;
	.reg .b32 	%r<110>;
	.reg .b32 	%f<100>;
	.reg .b64 	%rd<36>;

	ld.param.u64 	%rd3, [_Z16silu_kernel_fp32PKfPfi_param_0];
	ld.param.u64 	%rd4, [_Z16silu_kernel_fp32PKfPfi_param_1];
	ld.param.u32 	%r25, [_Z16silu_kernel_fp32PKfPfi_param_2];
	cvta.to.global.u64 	%rd1, %rd4;
	cvta.to.global.u64 	%rd2, %rd3;
	mov.u32 	%r26, %ctaid.x;
	mov.u32 	%r27, %ntid.x;
	mov.u32 	%r28, %tid.x;
	mad.lo.s32 	%r103, %r26, %r27, %r28;
	mov.u32 	%r29, %nctaid.x;
	mul.lo.s32 	%r2, %r27, %r29;
	or.b64  	%rd5, %rd4, %rd3;
	and.b64  	%rd6, %rd5, 15;
	setp.eq.s64 	%p1, %rd6, 0;
	@%p1 bra 	$L__BB0_7;
	setp.ge.s32 	%p2, %r103, %r25;
	@%p2 bra 	$L__BB0_17;
	add.s32 	%r30, %r103, %r2;
	max.s32 	%r31, %r25, %r30;
	setp.lt.s32 	%p3, %r30, %r25;
	selp.u32 	%r32, 1, 0, %p3;
	add.s32 	%r33, %r30, %r32;
	sub.s32 	%r34, %r31, %r33;
	div.u32 	%r35, %r34, %r2;
	add.s32 	%r3, %r35, %r32;
	and.b32  	%r36, %r3, 3;
	setp.eq.s32 	%p4, %r36, 3;
	@%p4 bra 	$L__BB0_5;
	add.s32 	%r37, %r3, 1;
	and.b32  	%r38, %r37, 3;
	neg.s32 	%r101, %r38;
$L__BB0_4:
	.pragma "nounroll";
	mul.wide.s32 	%rd7, %r103, 4;
	add.s64 	%rd8, %rd1, %rd7;
	add.s64 	%rd9, %rd2, %rd7;
	ld.global.f32 	%f4, [%rd9];
	mul.f32 	%f5, %f4, 0fBFB8AA3B;
	ex2.approx.f32 	%f6, %f5;
	mov.f32 	%f7, 0f3F800000;
	add.rn.f32 	%f2, %f7, %f6;
	// begin inline asm
	{ cvt.rn.f16x2.f32 %r39, %f2, %f2; }

	// end inline asm
	// begin inline asm
	{.reg.b16         hl, hu;         
 .reg.b32         fl, fu;         
  mov.b32         {hl, hu}, %r39;   
  cvt.f32.f16     fl, hl;         
  cvt.f32.f16     fu, hu;         
  rcp.approx.ftz.f32   fl, fl;     
  rcp.approx.ftz.f32   fu, fu;     
  cvt.rn.f16.f32      hl, fl;     
  cvt.rn.f16.f32      hu, fu;     
  mov.b32         %r40, {hl, hu};   
}
	// end inline asm
	// begin inline asm
	{.reg .f16 low,high;
  mov.b32 {low,high},%r40;
  cvt.f32.f16 %f3, low;}

	// end inline asm
	mul.rn.f32 	%f8, %f4, %f3;
	st.global.f32 	[%rd8], %f8;
	add.s32 	%r103, %r103, %r2;
	add.s32 	%r101, %r101, 1;
	setp.ne.s32 	%p5, %r101, 0;
	@%p5 bra 	$L__BB0_4;
$L__BB0_5:
	setp.lt.u32 	%p6, %r3, 3;
	@%p6 bra 	$L__BB0_17;
$L__BB0_6:
	mul.wide.s32 	%rd10, %r103, 4;
	add.s64 	%rd11, %rd2, %rd10;
	ld.global.f32 	%f21, [%rd11];
	mul.f32 	%f22, %f21, 0fBFB8AA3B;
	ex2.approx.f32 	%f23, %f22;
	mov.f32 	%f24, 0f3F800000;
	add.rn.f32 	%f10, %f24, %f23;
	// begin inline asm
	{ cvt.rn.f16x2.f32 %r43, %f10, %f10; }

	// end inline asm
	// begin inline asm
	{.reg.b16         hl, hu;         
 .reg.b32         fl, fu;         
  mov.b32         {hl, hu}, %r43;   
  cvt.f32.f16     fl, hl;         
  cvt.f32.f16     fu, hu;         
  rcp.approx.ftz.f32   fl, fl;     
  rcp.approx.ftz.f32   fu, fu;     
  cvt.rn.f16.f32      hl, fl;     
  cvt.rn.f16.f32      hu, fu;     
  mov.b32         %r44, {hl, hu};   
}
	// end inline asm
	// begin inline asm
	{.reg .f16 low,high;
  mov.b32 {low,high},%r44;
  cvt.f32.f16 %f11, low;}

	// end inline asm
	mul.rn.f32 	%f25, %f21, %f11;
	add.s64 	%rd12, %rd1, %rd10;
	st.global.f32 	[%rd12], %f25;
	mul.wide.s32 	%rd13, %r2, 4;
	add.s64 	%rd14, %rd11, %rd13;
	ld.global.f32 	%f26, [%rd14];
	mul.f32 	%f27, %f26, 0fBFB8AA3B;
	ex2.approx.f32 	%f28, %f27;
	add.rn.f32 	%f13, %f24, %f28;
	// begin inline asm
	{ cvt.rn.f16x2.f32 %r47, %f13, %f13; }

	// end inline asm
	// begin inline asm
	{.reg.b16         hl, hu;         
 .reg.b32         fl, fu;         
  mov.b32         {hl, hu}, %r47;   
  cvt.f32.f16     fl, hl;         
  cvt.f32.f16     fu, hu;         
  rcp.approx.ftz.f32   fl, fl;     
  rcp.approx.ftz.f32   fu, fu;     
  cvt.rn.f16.f32      hl, fl;     
  cvt.rn.f16.f32      hu, fu;     
  mov.b32         %r48, {hl, hu};   
}
	// end inline asm
	// begin inline asm
	{.reg .f16 low,high;
  mov.b32 {low,high},%r48;
  cvt.f32.f16 %f14, low;}

	// end inline asm
	mul.rn.f32 	%f29, %f26, %f14;
	add.s64 	%rd15, %rd12, %rd13;
	st.global.f32 	[%rd15], %f29;
	add.s64 	%rd16, %rd14, %rd13;
	ld.global.f32 	%f30, [%rd16];
	mul.f32 	%f31, %f30, 0fBFB8AA3B;
	ex2.approx.f32 	%f32, %f31;
	add.rn.f32 	%f16, %f24, %f32;
	// begin inline asm
	{ cvt.rn.f16x2.f32 %r51, %f16, %f16; }

	// end inline asm
	// begin inline asm
	{.reg.b16         hl, hu;         
 .reg.b32         fl, fu;         
  mov.b32         {hl, hu}, %r51;   
  cvt.f32.f16     fl, hl;         
  cvt.f32.f16     fu, hu;         
  rcp.approx.ftz.f32   fl, fl;     
  rcp.approx.ftz.f32   fu, fu;     
  cvt.rn.f16.f32      hl, fl;     
  cvt.rn.f16.f32      hu, fu;     
  mov.b32         %r52, {hl, hu};   
}
	// end inline asm
	// begin inline asm
	{.reg .f16 low,high;
  mov.b32 {low,high},%r52;
  cvt.f32.f16 %f17, low;}

	// end inline asm
	mul.rn.f32 	%f33, %f30, %f17;
	add.s64 	%rd17, %rd15, %rd13;
	st.global.f32 	[%rd17], %f33;
	add.s64 	%rd18, %rd16, %rd13;
	ld.global.f32 	%f34, [%rd18];
	mul.f32 	%f35, %f34, 0fBFB8AA3B;
	ex2.approx.f32 	%f36, %f35;
	add.rn.f32 	%f19, %f24, %f36;
	// begin inline asm
	{ cvt.rn.f16x2.f32 %r55, %f19, %f19; }

	// end inline asm
	// begin inline asm
	{.reg.b16         hl, hu;         
 .reg.b32         fl, fu;         
  mov.b32         {hl, hu}, %r55;   
  cvt.f32.f16     fl, hl;         
  cvt.f32.f16     fu, hu;         
  rcp.approx.ftz.f32   fl, fl;     
  rcp.approx.ftz.f32   fu, fu;     
  cvt.rn.f16.f32      hl, fl;     
  cvt.rn.f16.f32      hu, fu;     
  mov.b32         %r56, {hl, hu};   
}
	// end inline asm
	// begin inline asm
	{.reg .f16 low,high;
  mov.b32 {low,high},%r56;
  cvt.f32.f16 %f20, low;}

	// end inline asm
	mul.rn.f32 	%f37, %f34, %f20;
	add.s64 	%rd19, %rd17, %rd13;
	st.global.f32 	[%rd19], %f37;
	shl.b32 	%r59, %r2, 2;
	add.s32 	%r103, %r59, %r103;
	setp.lt.s32 	%p7, %r103, %r25;
	@%p7 bra 	$L__BB0_6;
	bra.uni 	$L__BB0_17;
$L__BB0_7:
	shr.s32 	%r10, %r25, 2;
	setp.ge.s32 	%p8, %r103, %r10;
	@%p8 bra 	$L__BB0_10;
	mov.u32 	%r104, %r103;
$L__BB0_9:
	mul.wide.s32 	%rd20, %r104, 16;
	add.s64 	%rd21, %rd2, %rd20;
	ld.global.v4.f32 	{%f46, %f47, %f48, %f49}, [%rd21];
	mul.f32 	%f50, %f46, 0fBFB8AA3B;
	ex2.approx.f32 	%f51, %f50;
	mov.f32 	%f52, 0f3F800000;
	add.rn.f32 	%f38, %f52, %f51;
	mul.f32 	%f53, %f47, 0fBFB8AA3B;
	ex2.approx.f32 	%f54, %f53;
	add.rn.f32 	%f39, %f52, %f54;
	mul.f32 	%f55, %f48, 0fBFB8AA3B;
	ex2.approx.f32 	%f56, %f55;
	add.rn.f32 	%f40, %f52, %f56;
	mul.f32 	%f57, %f49, 0fBFB8AA3B;
	ex2.approx.f32 	%f58, %f57;
	add.rn.f32 	%f41, %f52, %f58;
	// begin inline asm
	{ cvt.rn.f16x2.f32 %r60, %f39, %f38; }

	// end inline asm
	// begin inline asm
	{ cvt.rn.f16x2.f32 %r61, %f41, %f40; }

	// end inline asm
	// begin inline asm
	{.reg.b16         hl, hu;         
 .reg.b32         fl, fu;         
  mov.b32         {hl, hu}, %r60;   
  cvt.f32.f16     fl, hl;         
  cvt.f32.f16     fu, hu;         
  rcp.approx.ftz.f32   fl, fl;     
  rcp.approx.ftz.f32   fu, fu;     
  cvt.rn.f16.f32      hl, fl;     
  cvt.rn.f16.f32      hu, fu;     
  mov.b32         %r62, {hl, hu};   
}
	// end inline asm
	// begin inline asm
	{.reg.b16         hl, hu;         
 .reg.b32         fl, fu;         
  mov.b32         {hl, hu}, %r61;   
  cvt.f32.f16     fl, hl;         
  cvt.f32.f16     fu, hu;         
  rcp.approx.ftz.f32   fl, fl;     
  rcp.approx.ftz.f32   fu, fu;     
  cvt.rn.f16.f32      hl, fl;     
  cvt.rn.f16.f32      hu, fu;     
  mov.b32         %r64, {hl, hu};   
}
	// end inline asm
	// begin inline asm
	{.reg .f16 low,high;
  mov.b32 {low,high},%r62;
  cvt.f32.f16 %f42, low;}

	// end inline asm
	// begin inline asm
	{.reg .f16 low,high;
  mov.b32 {low,high},%r62;
  cvt.f32.f16 %f43, high;}

	// end inline asm
	// begin inline asm
	{.reg .f16 low,high;
  mov.b32 {low,high},%r64;
  cvt.f32.f16 %f44, low;}

	// end inline asm
	// begin inline asm
	{.reg .f16 low,high;
  mov.b32 {low,high},%r64;
  cvt.f32.f16 %f45, high;}

	// end inline asm
	mul.rn.f32 	%f59, %f46, %f42;
	mul.rn.f32 	%f60, %f47, %f43;
	mul.rn.f32 	%f61, %f48, %f44;
	mul.rn.f32 	%f62, %f49, %f45;
	add.s64 	%rd22, %rd1, %rd20;
	st.global.v4.f32 	[%rd22], {%f59, %f60, %f61, %f62};
	add.s32 	%r104, %r104, %r2;
	setp.lt.s32 	%p9, %r104, %r10;
	@%p9 bra 	$L__BB0_9;
$L__BB0_10:
	and.b32  	%r70, %r25, -4;
	add.s32 	%r107, %r70, %r103;
	setp.ge.s32 	%p10, %r107, %r25;
	@%p10 bra 	$L__BB0_17;
	add.s32 	%r71, %r107, %r2;
	max.s32 	%r72, %r25, %r71;
	setp.lt.s32 	%p11, %r71, %r25;
	selp.u32 	%r73, 1, 0, %p11;
	add.s32 	%r74, %r71, %r73;
	sub.s32 	%r75, %r72, %r74;
	div.u32 	%r76, %r75, %r2;
	add.s32 	%r14, %r76, %r73;
	and.b32  	%r77, %r14, 3;
	setp.eq.s32 	%p12, %r77, 3;
	@%p12 bra 	$L__BB0_14;
	add.s32 	%r78, %r14, 1;
	and.b32  	%r79, %r78, 3;
	neg.s32 	%r105, %r79;
$L__BB0_13:
	.pragma "nounroll";
	mul.wide.s32 	%rd23, %r107, 4;
	add.s64 	%rd24, %rd1, %rd23;
	add.s64 	%rd25, %rd2, %rd23;
	ld.global.f32 	%f66, [%rd25];
	mul.f32 	%f67, %f66, 0fBFB8AA3B;
	ex2.approx.f32 	%f68, %f67;
	mov.f32 	%f69, 0f3F800000;
	add.rn.f32 	%f64, %f69, %f68;
	// begin inline asm
	{ cvt.rn.f16x2.f32 %r80, %f64, %f64; }

	// end inline asm
	// begin inline asm
	{.reg.b16         hl, hu;         
 .reg.b32         fl, fu;         
  mov.b32         {hl, hu}, %r80;   
  cvt.f32.f16     fl, hl;         
  cvt.f32.f16     fu, hu;         
  rcp.approx.ftz.f32   fl, fl;     
  rcp.approx.ftz.f32   fu, fu;     
  cvt.rn.f16.f32      hl, fl;     
  cvt.rn.f16.f32      hu, fu;     
  mov.b32         %r81, {hl, hu};   
}
	// end inline asm
	// begin inline asm
	{.reg .f16 low,high;
  mov.b32 {low,high},%r81;
  cvt.f32.f16 %f65, low;}

	// end inline asm
	mul.rn.f32 	%f70, %f66, %f65;
	st.global.f32 	[%rd24], %f70;
	add.s32 	%r107, %r107, %r2;
	add.s32 	%r105, %r105, 1;
	setp.ne.s32 	%p13, %r105, 0;
	@%p13 bra 	$L__BB0_13;
$L__BB0_14:
	setp.lt.u32 	%p14, %r14, 3;
	@%p14 bra 	$L__BB0_17;
	mul.wide.s32 	%rd29, %r2, 4;
	shl.b32 	%r100, %r2, 2;
$L__BB0_16:
	mul.wide.s32 	%rd26, %r107, 4;
	add.s64 	%rd27, %rd2, %rd26;
	ld.global.f32 	%f83, [%rd27];
	mul.f32 	%f84, %f83, 0fBFB8AA3B;
	ex2.approx.f32 	%f85, %f84;
	mov.f32 	%f86, 0f3F800000;
	add.rn.f32 	%f72, %f86, %f85;
	// begin inline asm
	{ cvt.rn.f16x2.f32 %r84, %f72, %f72; }

	// end inline asm
	// begin inline asm
	{.reg.b16         hl, hu;         
 .reg.b32         fl, fu;         
  mov.b32         {hl, hu}, %r84;   
  cvt.f32.f16     fl, hl;         
  cvt.f32.f16     fu, hu;         
  rcp.approx.ftz.f32   fl, fl;     
  rcp.approx.ftz.f32   fu, fu;     
  cvt.rn.f16.f32      hl, fl;     
  cvt.rn.f16.f32      hu, fu;     
  mov.b32         %r85, {hl, hu};   
}
	// end inline asm
	// begin inline asm
	{.reg .f16 low,high;
  mov.b32 {low,high},%r85;
  cvt.f32.f16 %f73, low;}

	// end inline asm
	mul.rn.f32 	%f87, %f83, %f73;
	add.s64 	%rd28, %rd1, %rd26;
	st.global.f32 	[%rd28], %f87;
	add.s64 	%rd30, %rd27, %rd29;
	ld.global.f32 	%f88, [%rd30];
	mul.f32 	%f89, %f88, 0fBFB8AA3B;
	ex2.approx.f32 	%f90, %f89;
	add.rn.f32 	%f75, %f86, %f90;
	// begin inline asm
	{ cvt.rn.f16x2.f32 %r88, %f75, %f75; }

	// end inline asm
	// begin inline asm
	{.reg.b16         hl, hu;         
 .reg.b32         fl, fu;         
  mov.b32         {hl, hu}, %r88;   
  cvt.f32.f16     fl, hl;         
  cvt.f32.f16     fu, hu;         
  rcp.approx.ftz.f32   fl, fl;     
  rcp.approx.ftz.f32   fu, fu;     
  cvt.rn.f16.f32      hl, fl;     
  cvt.rn.f16.f32      hu, fu;     
  mov.b32         %r89, {hl, hu};   
}
	// end inline asm
	// begin inline asm
	{.reg .f16 low,high;
  mov.b32 {low,high},%r89;
  cvt.f32.f16 %f76, low;}

	// end inline asm
	mul.rn.f32 	%f91, %f88, %f76;
	add.s64 	%rd31, %rd28, %rd29;
	st.global.f32 	[%rd31], %f91;
	add.s64 	%rd32, %rd30, %rd29;
	ld.global.f32 	%f92, [%rd32];
	mul.f32 	%f93, %f92, 0fBFB8AA3B;
	ex2.approx.f32 	%f94, %f93;
	add.rn.f32 	%f78, %f86, %f94;
	// begin inline asm
	{ cvt.rn.f16x2.f32 %r92, %f78, %f78; }

	// end inline asm
	// begin inline asm
	{.reg.b16         hl, hu;         
 .reg.b32         fl, fu;         
  mov.b32         {hl, hu}, %r92;   
  cvt.f32.f16     fl, hl;         
  cvt.f32.f16     fu, hu;         
  rcp.approx.ftz.f32   fl, fl;     
  rcp.approx.ftz.f32   fu, fu;     
  cvt.rn.f16.f32      hl, fl;     
  cvt.rn.f16.f32      hu, fu;     
  mov.b32         %r93, {hl, hu};   
}
	// end inline asm
	// begin inline asm
	{.reg .f16 low,high;
  mov.b32 {low,high},%r93;
  cvt.f32.f16 %f79, low;}

	// end inline asm
	mul.rn.f32 	%f95, %f92, %f79;
	add.s64 	%rd33, %rd31, %rd29;
	st.global.f32 	[%rd33], %f95;
	add.s64 	%rd34, %rd32, %rd29;
	ld.global.f32 	%f96, [%rd34];
	mul.f32 	%f97, %f96, 0fBFB8AA3B;
	ex2.approx.f32 	%f98, %f97;
	add.rn.f32 	%f81, %f86, %f98;
	// begin inline asm
	{ cvt.rn.f16x2.f32 %r96, %f81, %f81; }

	// end inline asm
	// begin inline asm
	{.reg.b16         hl, hu;         
 .reg.b32         fl, fu;         
  mov.b32         {hl, hu}, %r96;   
  cvt.f32.f16     fl, hl;         
  cvt.f32.f16     fu, hu;         
  rcp.approx.ftz.f32   fl, fl;     
  rcp.approx.ftz.f32   fu, fu;     
  cvt.rn.f16.f32      hl, fl;     
  cvt.rn.f16.f32      hu, fu;     
  mov.b32         %r97, {hl, hu};   
}
	// end inline asm
	// begin inline asm
	{.reg .f16 low,high;
  mov.b32 {low,high},%r97;
  cvt.f32.f16 %f82, low;}

	// end inline asm
	mul.rn.f32 	%f99, %f96, %f82;
	add.s64 	%rd35, %rd33, %rd29;
	st.global.f32 	[%rd35], %f99;
	add.s32 	%r107, %r100, %r107;
	setp.lt.s32 	%p15, %r107, %r25;
	@%p15 bra 	$L__BB0_16;
$L__BB0_17:
	ret;

}


// ===== COMPILED SASS (sm_100) =====

	.target	sm_100

	.elftype	@"ET_EXEC"


//--------------------- .note.nv.tkinfo           --------------------------
	.section	.note.nv.tkinfo,"",@"SHT_NOTE"
	.sectionflags	@"SHF_NOTE_NV_TKINFO"
	.tkinfo
        /*0018*/ 	.word	0x00000002
        /*0030*/ 	.string	""
        /*0030*/ 	.string	"ptxas"
        /*0030*/ 	.string	"Cuda compilation tools, release 13.0, V13.0.88"
        /*0030*/ 	.string	"Build cuda_13.0.r13.0/compiler.36424714_0"
        /*0030*/ 	.string	"-arch sm_100 -m 64 "



//--------------------- .note.nv.cuinfo           --------------------------
	.section	.note.nv.cuinfo,"",@"SHT_NOTE"
	.sectionflags	@"SHF_NOTE_NV_CUINFO"
        /*0018*/ 	.short	0x0002
        /*001a*/ 	.short	0x0064
        /*001c*/ 	.short	0x0082
	.zero		2


//--------------------- .nv.info                  --------------------------
	.section	.nv.info,"",@"SHT_CUDA_INFO"
	.align	4


	//----- nvinfo : EIATTR_REGCOUNT
	.align		4
        /*0000*/ 	.byte	0x04, 0x2f
        /*0002*/ 	.short	(.L_1 - .L_0)
	.align		4
.L_0:
        /*0004*/ 	.word	index@(_Z16silu_kernel_fp32PKfPfi)
        /*0008*/ 	.word	0x00000016


	//----- nvinfo : EIATTR_FRAME_SIZE
	.align		4
.L_1:
        /*000c*/ 	.byte	0x04, 0x11
        /*000e*/ 	.short	(.L_3 - .L_2)
	.align		4
.L_2:
        /*0010*/ 	.word	index@(_Z16silu_kernel_fp32PKfPfi)
        /*0014*/ 	.word	0x00000000


	//----- nvinfo : EIATTR_MIN_STACK_SIZE
	.align		4
.L_3:
        /*0018*/ 	.byte	0x04, 0x12
        /*001a*/ 	.short	(.L_5 - .L_4)
	.align		4
.L_4:
        /*001c*/ 	.word	index@(_Z16silu_kernel_fp32PKfPfi)
        /*0020*/ 	.word	0x00000000
.L_5:


//--------------------- .nv.compat                --------------------------
	.section	.nv.compat,"",@"SHT_CUDA_COMPAT_INFO"
	.align	4
        /*0000*/ 	.byte	0x02, 0x09, 0x00, 0x00, 0x02, 0x02, 0x01, 0x00, 0x02, 0x05, 0x05, 0x00, 0x03, 0x07, 0x01, 0x01
        /*0010*/ 	.byte	0x02, 0x03, 0x00, 0x00, 0x02, 0x06, 0x01, 0x00, 0x04, 0x0b, 0x08, 0x00, 0x01, 0x00, 0x00, 0x00
        /*0020*/ 	.byte	0x00, 0x00, 0x00, 0x00


//--------------------- .nv.info._Z16silu_kernel_fp32PKfPfi --------------------------
	.section	.nv.info._Z16silu_kernel_fp32PKfPfi,"",@"SHT_CUDA_INFO"
	.sectionflags	@""
	.align	4


	//----- nvinfo : EIATTR_CUDA_API_VERSION
	.align		4
        /*0000*/ 	.byte	0x04, 0x37
        /*0002*/ 	.short	(.L_7 - .L_6)
.L_6:
        /*0004*/ 	.word	0x00000082


	//----- nvinfo : EIATTR_KPARAM_INFO
	.align		4
.L_7:
        /*0008*/ 	.byte	0x04, 0x17
        /*000a*/ 	.short	(.L_9 - .L_8)
.L_8:
        /*000c*/ 	.word	0x00000000
        /*0010*/ 	.short	0x0002
        /*0012*/ 	.short	0x0010
        /*0014*/ 	.byte	0x00, 0xf0, 0x11, 0x00


	//----- nvinfo : EIATTR_KPARAM_INFO
	.align		4
.L_9:
        /*0018*/ 	.byte	0x04, 0x17
        /*001a*/ 	.short	(.L_11 - .L_10)
.L_10:
        /*001c*/ 	.word	0x00000000
        /*0020*/ 	.short	0x0001
        /*0022*/ 	.short	0x0008
        /*0024*/ 	.byte	0x00, 0xf5, 0x21, 0x00


	//----- nvinfo : EIATTR_KPARAM_INFO
	.align		4
.L_11:
        /*0028*/ 	.byte	0x04, 0x17
        /*002a*/ 	.short	(.L_13 - .L_12)
.L_12:
        /*002c*/ 	.word	0x00000000
        /*0030*/ 	.short	0x0000
        /*0032*/ 	.short	0x0000
        /*0034*/ 	.byte	0x00, 0xf5, 0x21, 0x00


	//----- nvinfo : EIATTR_SPARSE_MMA_MASK
	.align		4
.L_13:
        /*0038*/ 	.byte	0x03, 0x50
        /*003a*/ 	.short	0x0000


	//----- nvinfo : EIATTR_MAXREG_COUNT
	.align		4
        /*003c*/ 	.byte	0x03, 0x1b
        /*003e*/ 	.short	0x00ff


	//----- nvinfo : EIATTR_MERCURY_ISA_VERSION
	.align		4
        /*0040*/ 	.byte	0x03, 0x5f
        /*0042*/ 	.short	0x0101


	//----- nvinfo : EIATTR_VRC_CTA_INIT_COUNT
	.align		4
        /*0044*/ 	.byte	0x02, 0x4a
	.zero		1
	.zero		1


	//----- nvinfo : EIATTR_EXIT_INSTR_OFFSETS
	.align		4
        /*0048*/ 	.byte	0x04, 0x1c
        /*004a*/ 	.short	(.L_15 - .L_14)


	//   ....[0]....
.L_14:
        /*004c*/ 	.word	0x000000e0


	//   ....[1]....
        /*0050*/ 	.word	0x00000480


	//   ....[2]....
        /*0054*/ 	.word	0x000008c0


	//   ....[3]....
        /*0058*/ 	.word	0x00000cc0


	//   ....[4]....
        /*005c*/ 	.word	0x00001060


	//   ....[5]....
        /*0060*/ 	.word	0x000014a0


	//----- nvinfo : EIATTR_CRS_STACK_SIZE
	.align		4
.L_15:
        /*0064*/ 	.byte	0x04, 0x1e
        /*0066*/ 	.short	(.L_17 - .L_16)
.L_16:
        /*0068*/ 	.word	0x00000000


	//----- nvinfo : EIATTR_CBANK_PARAM_SIZE
	.align		4
.L_17:
        /*006c*/ 	.byte	0x03, 0x19
        /*006e*/ 	.short	0x0014


	//----- nvinfo : EIATTR_PARAM_CBANK
	.align		4
        /*0070*/ 	.byte	0x04, 0x0a
        /*0072*/ 	.short	(.L_19 - .L_18)
	.align		4
.L_18:
        /*0074*/ 	.word	index@(.nv.constant0._Z16silu_kernel_fp32PKfPfi)
        /*0078*/ 	.short	0x0380
        /*007a*/ 	.short	0x0014


	//----- nvinfo : EIATTR_SW_WAR
	.align		4
.L_19:
        /*007c*/ 	.byte	0x04, 0x36
        /*007e*/ 	.short	(.L_21 - .L_20)
.L_20:
        /*0080*/ 	.word	0x00000008
.L_21:


//--------------------- .nv.callgraph             --------------------------
	.section	.nv.callgraph,"",@"SHT_CUDA_CALLGRAPH"
	.align	4
	.sectionentsize	8
	.align		4
        /*0000*/ 	.word	0x00000000
	.align		4
        /*0004*/ 	.word	0xffffffff
	.align		4
        /*0008*/ 	.word	0x00000000
	.align		4
        /*000c*/ 	.word	0xfffffffe
	.align		4
        /*0010*/ 	.word	0x00000000
	.align		4
        /*0014*/ 	.word	0xfffffffd
	.align		4
        /*0018*/ 	.word	0x00000000
	.align		4
        /*001c*/ 	.word	0xfffffffc


//--------------------- .text._Z16silu_kernel_fp32PKfPfi --------------------------
	.section	.text._Z16silu_kernel_fp32PKfPfi,"ax",@progbits
	.align	128
        .global         _Z16silu_kernel_fp32PKfPfi
        .type           _Z16silu_kernel_fp32PKfPfi,@function
        .size           _Z16silu_kernel_fp32PKfPfi,(.L_x_13 - _Z16silu_kernel_fp32PKfPfi)
        .other          _Z16silu_kernel_fp32PKfPfi,@"STO_CUDA_ENTRY STV_DEFAULT"
_Z16silu_kernel_fp32PKfPfi:
.text._Z16silu_kernel_fp32PKfPfi:
[----:B------:R-:W-:Y:S01]  /*0000*/  LDC R1, c[0x0][0x37c] ;  /* 0x0000df00ff017b82 */ /* 0x000fe20000000800 */
[----:B------:R-:W0:Y:S01]  /*0010*/  S2R R3, SR_TID.X ;  /* 0x0000000000037919 */ /* 0x000e220000002100 */
[----:B------:R-:W1:Y:S06]  /*0020*/  LDCU UR8, c[0x0][0x388] ;  /* 0x00007100ff0877ac */ /* 0x000e6c0008000800 */
[----:B------:R-:W0:Y:S01]  /*0030*/  S2UR UR4, SR_CTAID.X ;  /* 0x00000000000479c3 */ /* 0x000e220000002500 */
[----:B------:R-:W1:Y:S01]  /*0040*/  LDCU UR9, c[0x0][0x380] ;  /* 0x00007000ff0977ac */ /* 0x000e620008000800 */
[----:B------:R-:W2:Y:S06]  /*0050*/  LDCU.64 UR6, c[0x0][0x358] ;  /* 0x00006b00ff0677ac */ /* 0x000eac0008000a00 */
[----:B------:R-:W0:Y:S01]  /*0060*/  LDC R0, c[0x0][0x360] ;  /* 0x0000d800ff007b82 */ /* 0x000e220000000800 */
[----:B------:R-:W3:Y:S01]  /*0070*/  LDCU UR5, c[0x0][0x370] ;  /* 0x00006e00ff0577ac */ /* 0x000ee20008000800 */
[----:B-1----:R-:W-:Y:S01]  /*0080*/  ULOP3.LUT UP0, URZ, UR8, 0xf, UR9, 0xc8, !UPT ;  /* 0x0000000f08ff7892 */ /* 0x002fe2000f80c809 */
[----:B0-----:R-:W-:-:S02]  /*0090*/  IMAD R3, R0, UR4, R3 ;  /* 0x0000000400037c24 */ /* 0x001fc4000f8e0203 */
[----:B---3--:R-:W-:-:S06]  /*00a0*/  IMAD R0, R0, UR5, RZ ;  /* 0x0000000500007c24 */ /* 0x008fcc000f8e02ff */
[----:B--2---:R-:W-:Y:S05]  /*00b0*/  BRA.U !UP0, `(.L_x_0) ;  /* 0x0000000908047547 */ /* 0x004fea000b800000 */
[----:B------:R-:W0:Y:S02]  /*00c0*/  LDCU UR4, c[0x0][0x390] ;  /* 0x00007200ff0477ac */ /* 0x000e240008000800 */
[----:B0-----:R-:W-:-:S13]  /*00d0*/  ISETP.GE.AND P0, PT, R3, UR4, PT ;  /* 0x0000000403007c0c */ /* 0x001fda000bf06270 */
[----:B------:R-:W-:Y:S05]  /*00e0*/  @P0 EXIT ;  /* 0x000000000000094d */ /* 0x000fea0003800000 */
[----:B------:R-:W0:Y:S01]  /*00f0*/  I2F.U32.RP R6, R0 ;  /* 0x0000000000067306 */ /* 0x000e220000209000 */
[----:B------:R-:W-:Y:S01]  /*0100*/  IADD3 R2, PT, PT, R0, R3, RZ ;  /* 0x0000000300027210 */ /* 0x000fe20007ffe0ff */
[----:B------:R-:W-:Y:S01]  /*0110*/  BSSY.RECONVERGENT B0, `(.L_x_1) ;  /* 0x0000036000007945 */ /* 0x000fe20003800200 */
[----:B------:R-:W-:Y:S02]  /*0120*/  IADD3 R9, PT, PT, RZ, -R0, RZ ;  /* 0x80000000ff097210 */ /* 0x000fe40007ffe0ff */
[C---:B------:R-:W-:Y:S02]  /*0130*/  ISETP.GE.AND P0, PT, R2.reuse, UR4, PT ;  /* 0x0000000402007c0c */ /* 0x040fe4000bf06270 */
[----:B------:R-:W-:Y:S02]  /*0140*/  VIMNMX R7, PT, PT, R2, UR4, !PT ;  /* 0x0000000402077c48 */ /* 0x000fe4000ffe0100 */
[----:B------:R-:W-:Y:S02]  /*0150*/  SEL R8, RZ, 0x1, P0 ;  /* 0x00000001ff087807 */ /* 0x000fe40000000000 */
[----:B------:R-:W-:-:S02]  /*0160*/  ISETP.NE.U32.AND P2, PT, R0, RZ, PT ;  /* 0x000000ff0000720c */ /* 0x000fc40003f45070 */
[----:B------:R-:W-:Y:S01]  /*0170*/  IADD3 R7, PT, PT, R7, -R2, -R8 ;  /* 0x8000000207077210 */ /* 0x000fe20007ffe808 */
[----:B0-----:R-:W0:Y:S02]  /*0180*/  MUFU.RCP R6, R6 ;  /* 0x0000000600067308 */ /* 0x001e240000001000 */
[----:B0-----:R-:W-:-:S06]  /*0190*/  IADD3 R4, PT, PT, R6, 0xffffffe, RZ ;  /* 0x0ffffffe06047810 */ /* 0x001fcc0007ffe0ff */
[----:B------:R0:W1:Y:S02]  /*01a0*/  F2I.FTZ.U32.TRUNC.NTZ R5, R4 ;  /* 0x0000000400057305 */ /* 0x000064000021f000 */
[----:B0-----:R-:W-:Y:S02]  /*01b0*/  HFMA2 R4, -RZ, RZ, 0, 0 ;  /* 0x00000000ff047431 */ /* 0x001fe400000001ff */
[----:B-1----:R-:W-:-:S04]  /*01c0*/  IMAD R9, R9, R5, RZ ;  /* 0x0000000509097224 */ /* 0x002fc800078e02ff */
[----:B------:R-:W-:Y:S02]  /*01d0*/  IMAD.HI.U32 R6, R5, R9, R4 ;  /* 0x0000000905067227 */ /* 0x000fe400078e0004 */
[----:B------:R-:W0:Y:S04]  /*01e0*/  LDC.64 R4, c[0x0][0x388] ;  /* 0x0000e200ff047b82 */ /* 0x000e280000000a00 */
[----:B------:R-:W-:-:S05]  /*01f0*/  IMAD.HI.U32 R9, R6, R7, RZ ;  /* 0x0000000706097227 */ /* 0x000fca00078e00ff */
[----:B------:R-:W-:-:S05]  /*0200*/  IADD3 R2, PT, PT, -R9, RZ, RZ ;  /* 0x000000ff09027210 */ /* 0x000fca0007ffe1ff */
[----:B------:R-:W-:-:S05]  /*0210*/  IMAD R7, R0, R2, R7 ;  /* 0x0000000200077224 */ /* 0x000fca00078e0207 */
[----:B------:R-:W-:-:S13]  /*0220*/  ISETP.GE.U32.AND P0, PT, R7, R0, PT ;  /* 0x000000000700720c */ /* 0x000fda0003f06070 */
[----:B------:R-:W-:Y:S02]  /*0230*/  @P0 IADD3 R7, PT, PT, -R0, R7, RZ ;  /* 0x0000000700070210 */ /* 0x000fe40007ffe1ff */
[----:B------:R-:W-:Y:S02]  /*0240*/  @P0 IADD3 R9, PT, PT, R9, 0x1, RZ ;  /* 0x0000000109090810 */ /* 0x000fe40007ffe0ff */
[----:B------:R-:W-:Y:S02]  /*0250*/  ISETP.GE.U32.AND P1, PT, R7, R0, PT ;  /* 0x000000000700720c */ /* 0x000fe40003f26070 */
[----:B------:R-:W1:Y:S11]  /*0260*/  LDC.64 R6, c[0x0][0x380] ;  /* 0x0000e000ff067b82 */ /* 0x000e760000000a00 */
[----:B------:R-:W-:-:S02]  /*0270*/  @P1 IADD3 R9, PT, PT, R9, 0x1, RZ ;  /* 0x0000000109091810 */ /* 0x000fc40007ffe0ff */
[----:B------:R-:W-:-:S04]  /*0280*/  @!P2 LOP3.LUT R9, RZ, R0, RZ, 0x33, !PT ;  /* 0x00000000ff09a212 */ /* 0x000fc800078e33ff */
[----:B------:R-:W-:-:S04]  /*0290*/  IADD3 R2, PT, PT, R8, R9, RZ ;  /* 0x0000000908027210 */ /* 0x000fc80007ffe0ff */
[C---:B------:R-:W-:Y:S02]  /*02a0*/  LOP3.LUT R8, R2.reuse, 0x3, RZ, 0xc0, !PT ;  /* 0x0000000302087812 */ /* 0x040fe400078ec0ff */
[----:B------:R-:W-:Y:S02]  /*02b0*/  ISETP.GE.U32.AND P1, PT, R2, 0x3, PT ;  /* 0x000000030200780c */ /* 0x000fe40003f26070 */
[----:B------:R-:W-:-:S13]  /*02c0*/  ISETP.NE.AND P0, PT, R8, 0x3, PT ;  /* 0x000000030800780c */ /* 0x000fda0003f05270 */
[----:B0-----:R-:W-:Y:S05]  /*02d0*/  @!P0 BRA `(.L_x_2) ;  /* 0x0000000000648947 */ /* 0x001fea0003800000 */
[----:B------:R-:W0:Y:S01]  /*02e0*/  LDC.64 R8, c[0x0][0x380] ;  /* 0x0000e000ff087b82 */ /* 0x000e220000000a00 */
[----:B------:R-:W-:-:S04]  /*02f0*/  IADD3 R2, PT, PT, R2, 0x1, RZ ;  /* 0x0000000102027810 */ /* 0x000fc80007ffe0ff */
[----:B------:R-:W-:-:S03]  /*0300*/  LOP3.LUT R2, R2, 0x3, RZ, 0xc0, !PT ;  /* 0x0000000302027812 */ /* 0x000fc600078ec0ff */
[----:B------:R-:W2:Y:S01]  /*0310*/  LDC.64 R10, c[0x0][0x388] ;  /* 0x0000e200ff0a7b82 */ /* 0x000ea20000000a00 */
[----:B------:R-:W-:-:S07]  /*0320*/  IADD3 R2, PT, PT, -R2, RZ, RZ ;  /* 0x000000ff02027210 */ /* 0x000fce0007ffe1ff */
.L_x_3:
[----:B0--3--:R-:W-:-:S05]  /*0330*/  IMAD.WIDE R12, R3, 0x4, R8 ;  /* 0x00000004030c7825 */ /* 0x009fca00078e0208 */
[----:B------:R-:W3:Y:S01]  /*0340*/  LDG.E R14, desc[UR6][R12.64] ;  /* 0x000000060c0e7981 */ /* 0x000ee2000c1e1900 */
[----:B------:R-:W-:Y:S01]  /*0350*/  IADD3 R2, PT, PT, R2, 0x1, RZ ;  /* 0x0000000102027810 */ /* 0x000fe20007ffe0ff */
[----:B---3--:R-:W-:-:S05]  /*0360*/  FMUL R15, R14, -1.4426950216293334961 ;  /* 0xbfb8aa3b0e0f7820 */ /* 0x008fca0000400000 */
[----:B------:R-:W-:-:S13]  /*0370*/  FSETP.GEU.AND P0, PT, R15, -126, PT ;  /* 0xc2fc00000f00780b */ /* 0x000fda0003f0e000 */
[----:B------:R-:W-:-:S04]  /*0380*/  @!P0 FMUL R15, R15, 0.5 ;  /* 0x3f0000000f0f8820 */ /* 0x000fc80000400000 */
[----:B------:R-:W0:Y:S02]  /*0390*/  MUFU.EX2 R16, R15 ;  /* 0x0000000f00107308 */ /* 0x000e240000000800 */
[----:B0-----:R-:W-:Y:S01]  /*03a0*/  @!P0 FMUL R16, R16, R16 ;  /* 0x0000001010108220 */ /* 0x001fe20000400000 */
[----:B------:R-:W-:-:S03]  /*03b0*/  ISETP.NE.AND P0, PT, R2, RZ, PT ;  /* 0x000000ff0200720c */ /* 0x000fc60003f05270 */
[----:B------:R-:W-:-:S05]  /*03c0*/  FADD R16, R16, 1 ;  /* 0x3f80000010107421 */ /* 0x000fca0000000000 */
[----:B------:R-:W-:-:S05]  /*03d0*/  F2FP.F16.F32.PACK_AB R16, R16, R16 ;  /* 0x000000101010723e */ /* 0x000fca00000000ff */
[----:B------:R-:W-:-:S06]  /*03e0*/  HADD2.F32 R16, -RZ, R16.H0_H0 ;  /* 0x20000010ff107230 */ /* 0x000fcc0000004100 */
[----:B------:R-:W0:Y:S02]  /*03f0*/  MUFU.RCP R16, R16 ;  /* 0x0000001000107308 */ /* 0x000e240000001000 */
[----:B0-----:R-:W-:-:S05]  /*0400*/  F2FP.F16.F32.PACK_AB R13, RZ, R16 ;  /* 0x00000010ff0d723e */ /* 0x001fca00000000ff */
[----:B------:R-:W-:Y:S02]  /*0410*/  HADD2.F32 R17, -RZ, R13.H0_H0 ;  /* 0x2000000dff117230 */ /* 0x000fe40000004100 */
[----:B--2---:R-:W-:Y:S01]  /*0420*/  IMAD.WIDE R12, R3, 0x4, R10 ;  /* 0x00000004030c7825 */ /* 0x004fe200078e020a */
[----:B------:R-:W-:-:S03]  /*0430*/  IADD3 R3, PT, PT, R0, R3, RZ ;  /* 0x0000000300037210 */ /* 0x000fc60007ffe0ff */
[----:B------:R-:W-:-:S05]  /*0440*/  FMUL R17, R14, R17 ;  /* 0x000000110e117220 */ /* 0x000fca0000400000 */
[----:B------:R3:W-:Y:S01]  /*0450*/  STG.E desc[UR6][R12.64], R17 ;  /* 0x000000110c007986 */ /* 0x0007e2000c101906 */
[----:B------:R-:W-:Y:S05]  /*0460*/  @P0 BRA `(.L_x_3) ;  /* 0xfffffffc00b00947 */ /* 0x000fea000383ffff */
.L_x_2:
[----:B------:R-:W-:Y:S05]  /*0470*/  BSYNC.RECONVERGENT B0 ;  /* 0x0000000000007941 */ /* 0x000fea0003800200 */
.L_x_1:
[----:B------:R-:W-:Y:S05]  /*0480*/  @!P1 EXIT ;  /* 0x000000000000994d */ /* 0x000fea0003800000 */
.L_x_4:
[----:B01----:R-:W-:-:S05]  /*0490*/  IMAD.WIDE R8, R3, 0x4, R6 ;  /* 0x0000000403087825 */ /* 0x003fca00078e0206 */
[----:B------:R0:W3:Y:S02]  /*04a0*/  LDG.E R2, desc[UR6][R8.64] ;  /* 0x0000000608027981 */ /* 0x0000e4000c1e1900 */
[----:B0-----:R-:W-:-:S04]  /*04b0*/  IMAD.WIDE R8, R0, 0x4, R8 ;  /* 0x0000000400087825 */ /* 0x001fc800078e0208 */
[----:B---3--:R-:W-:-:S05]  /*04c0*/  FMUL R12, R2, -1.4426950216293334961 ;  /* 0xbfb8aa3b020c7820 */ /* 0x008fca0000400000 */
[----:B------:R-:W-:-:S13]  /*04d0*/  FSETP.GEU.AND P0, PT, R12, -126, PT ;  /* 0xc2fc00000c00780b */ /* 0x000fda0003f0e000 */
[----:B------:R-:W-:-:S04]  /*04e0*/  @!P0 FMUL R12, R12, 0.5 ;  /* 0x3f0000000c0c8820 */ /* 0x000fc80000400000 */
[----:B------:R-:W0:Y:S02]  /*04f0*/  MUFU.EX2 R10, R12 ;  /* 0x0000000c000a7308 */ /* 0x000e240000000800 */
[----:B0-----:R-:W-:-:S04]  /*0500*/  @!P0 FMUL R10, R10, R10 ;  /* 0x0000000a0a0a8220 */ /* 0x001fc80000400000 */
[----:B------:R-:W-:-:S05]  /*0510*/  FADD R10, R10, 1 ;  /* 0x3f8000000a0a7421 */ /* 0x000fca0000000000 */
[----:B------:R-:W-:-:S05]  /*0520*/  F2FP.F16.F32.PACK_AB R10, R10, R10 ;  /* 0x0000000a0a0a723e */ /* 0x000fca00000000ff */
[----:B------:R-:W-:-:S06]  /*0530*/  HADD2.F32 R13, -RZ, R10.H0_H0 ;  /* 0x2000000aff0d7230 */ /* 0x000fcc0000004100 */
[----:B------:R-:W0:Y:S02]  /*0540*/  MUFU.RCP R13, R13 ;  /* 0x0000000d000d7308 */ /* 0x000e240000001000 */
[----:B0-----:R-:W-:-:S05]  /*0550*/  F2FP.F16.F32.PACK_AB R10, RZ, R13 ;  /* 0x0000000dff0a723e */ /* 0x001fca00000000ff */
[----:B------:R-:W-:Y:S02]  /*0560*/  HADD2.F32 R15, -RZ, R10.H0_H0 ;  /* 0x2000000aff0f7230 */ /* 0x000fe40000004100 */
[----:B------:R-:W-:-:S04]  /*0570*/  IMAD.WIDE R10, R3, 0x4, R4 ;  /* 0x00000004030a7825 */ /* 0x000fc800078e0204 */
[----:B------:R-:W-:-:S05]  /*0580*/  FMUL R15, R2, R15 ;  /* 0x0000000f020f7220 */ /* 0x000fca0000400000 */
[----:B------:R0:W-:Y:S04]  /*0590*/  STG.E desc[UR6][R10.64], R15 ;  /* 0x0000000f0a007986 */ /* 0x0001e8000c101906 */
[----:B------:R1:W2:Y:S01]  /*05a0*/  LDG.E R2, desc[UR6][R8.64] ;  /* 0x0000000608027981 */ /* 0x0002a2000c1e1900 */
[----:B0-----:R-:W-:-:S04]  /*05b0*/  IMAD.WIDE R10, R0, 0x4, R10 ;  /* 0x00000004000a7825 */ /* 0x001fc800078e020a */
[----:B-1----:R-:W-:-:S04]  /*05c0*/  IMAD.WIDE R8, R0, 0x4, R8 ;  /* 0x0000000400087825 */ /* 0x002fc800078e0208 */
[----:B--2---:R-:W-:-:S05]  /*05d0*/  FMUL R12, R2, -1.4426950216293334961 ;  /* 0xbfb8aa3b020c7820 */ /* 0x004fca0000400000 */
        /* <DEDUP_REMOVED lines=9> */
[----:B------:R-:W-:-:S05]  /*0670*/  HADD2.F32 R15, -RZ, R14.H0_H0 ;  /* 0x2000000eff0f7230 */ /* 0x000fca0000004100 */
        /* <DEDUP_REMOVED lines=18> */
[----:B------:R-:W2:Y:S01]  /*07a0*/  LDG.E R8, desc[UR6][R8.64] ;  /* 0x0000000608087981 */ /* 0x000ea2000c1e1900 */
[C---:B------:R-:W-:Y:S01]  /*07b0*/  LEA R3, R0.reuse, R3, 0x2 ;  /* 0x0000000300037211 */ /* 0x040fe200078e10ff */
[----:B0-----:R-:W-:-:S04]  /*07c0*/  IMAD.WIDE R10, R0, 0x4, R10 ;  /* 0x00000004000a7825 */ /* 0x001fc800078e020a */
[----:B--2---:R-:W-:-:S05]  /*07d0*/  FMUL R2, R8, -1.4426950216293334961 ;  /* 0xbfb8aa3b08027820 */ /* 0x004fca0000400000 */
[----:B------:R-:W-:-:S13]  /*07e0*/  FSETP.GEU.AND P0, PT, R2, -126, PT ;  /* 0xc2fc00000200780b */ /* 0x000fda0003f0e000 */
[----:B------:R-:W-:-:S04]  /*07f0*/  @!P0 FMUL R2, R2, 0.5 ;  /* 0x3f00000002028820 */ /* 0x000fc80000400000 */
[----:B------:R-:W0:Y:S02]  /*0800*/  MUFU.EX2 R12, R2 ;  /* 0x00000002000c7308 */ /* 0x000e240000000800 */
[----:B0-----:R-:W-:Y:S01]  /*0810*/  @!P0 FMUL R12, R12, R12 ;  /* 0x0000000c0c0c8220 */ /* 0x001fe20000400000 */
[----:B------:R-:W-:-:S03]  /*0820*/  ISETP.GE.AND P0, PT, R3, UR4, PT ;  /* 0x0000000403007c0c */ /* 0x000fc6000bf06270 */
[----:B------:R-:W-:-:S05]  /*0830*/  FADD R12, R12, 1 ;  /* 0x3f8000000c0c7421 */ /* 0x000fca0000000000 */
[----:B------:R-:W-:-:S05]  /*0840*/  F2FP.F16.F32.PACK_AB R12, R12, R12 ;  /* 0x0000000c0c0c723e */ /* 0x000fca00000000ff */
[----:B------:R-:W-:-:S06]  /*0850*/  HADD2.F32 R12, -RZ, R12.H0_H0 ;  /* 0x2000000cff0c7230 */ /* 0x000fcc0000004100 */
[----:B------:R-:W0:Y:S02]  /*0860*/  MUFU.RCP R12, R12 ;  /* 0x0000000c000c7308 */ /* 0x000e240000001000 */
[----:B0-----:R-:W-:-:S05]  /*0870*/  F2FP.F16.F32.PACK_AB R9, RZ, R12 ;  /* 0x0000000cff09723e */ /* 0x001fca00000000ff */
[----:B------:R-:W-:-:S05]  /*0880*/  HADD2.F32 R9, -RZ, R9.H0_H0 ;  /* 0x20000009ff097230 */ /* 0x000fca0000004100 */
[----:B------:R-:W-:-:S05]  /*0890*/  FMUL R9, R8, R9 ;  /* 0x0000000908097220 */ /* 0x000fca0000400000 */
[----:B------:R0:W-:Y:S01]  /*08a0*/  STG.E desc[UR6][R10.64], R9 ;  /* 0x000000090a007986 */ /* 0x0001e2000c101906 */
[----:B------:R-:W-:Y:S05]  /*08b0*/  @!P0 BRA `(.L_x_4) ;  /* 0xfffffff800f48947 */ /* 0x000fea000383ffff */
[----:B------:R-:W-:Y:S05]  /*08c0*/  EXIT ;  /* 0x000000000000794d */ /* 0x000fea0003800000 */
.L_x_0:
[----:B------:R-:W0:Y:S01]  /*08d0*/  LDCU UR8, c[0x0][0x390] ;  /* 0x00007200ff0877ac */ /* 0x000e220008000800 */
[----:B------:R-:W-:Y:S01]  /*08e0*/  BSSY.RECONVERGENT B0, `(.L_x_5) ;  /* 0x000003a000007945 */ /* 0x000fe20003800200 */
[----:B0-----:R-:W-:-:S06]  /*08f0*/  USHF.R.S32.HI UR4, URZ, 0x2, UR8 ;  /* 0x00000002ff047899 */ /* 0x001fcc0008011408 */
[----:B------:R-:W-:-:S13]  /*0900*/  ISETP.GE.AND P0, PT, R3, UR4, PT ;  /* 0x0000000403007c0c */ /* 0x000fda000bf06270 */
[----:B------:R-:W-:Y:S05]  /*0910*/  @P0 BRA `(.L_x_6) ;  /* 0x0000000000d80947 */ /* 0x000fea0003800000 */
[----:B------:R-:W0:Y:S01]  /*0920*/  LDC.64 R8, c[0x0][0x380] ;  /* 0x0000e000ff087b82 */ /* 0x000e220000000a00 */
[----:B------:R-:W-:-:S07]  /*0930*/  MOV R13, R3 ;  /* 0x00000003000d7202 */ /* 0x000fce0000000f00 */
[----:B------:R-:W1:Y:S02]  /*0940*/  LDC.64 R10, c[0x0][0x388] ;  /* 0x0000e200ff0a7b82 */ /* 0x000e640000000a00 */
.L_x_7:
[----:B0-2---:R-:W-:-:S06]  /*0950*/  IMAD.WIDE R4, R13, 0x10, R8 ;  /* 0x000000100d047825 */ /* 0x005fcc00078e0208 */
[----:B------:R-:W2:Y:S02]  /*0960*/  LDG.E.128 R4, desc[UR6][R4.64] ;  /* 0x0000000604047981 */ /* 0x000ea4000c1e1d00 */
[----:B--2---:R-:W-:Y:S01]  /*0970*/  FMUL R2, R4, -1.4426950216293334961 ;  /* 0xbfb8aa3b04027820 */ /* 0x004fe20000400000 */
[----:B------:R-:W-:Y:S01]  /*0980*/  FMUL R14, R5, -1.4426950216293334961 ;  /* 0xbfb8aa3b050e7820 */ /* 0x000fe20000400000 */
[----:B------:R-:W-:Y:S01]  /*0990*/  FMUL R16, R6, -1.4426950216293334961 ;  /* 0xbfb8aa3b06107820 */ /* 0x000fe20000400000 */
[----:B------:R-:W-:Y:S02]  /*09a0*/  FMUL R18, R7, -1.4426950216293334961 ;  /* 0xbfb8aa3b07127820 */ /* 0x000fe40000400000 */
[----:B------:R-:W-:Y:S02]  /*09b0*/  FSETP.GEU.AND P0, PT, R2, -126, PT ;  /* 0xc2fc00000200780b */ /* 0x000fe40003f0e000 */
[----:B------:R-:W-:Y:S02]  /*09c0*/  FSETP.GEU.AND P1, PT, R14, -126, PT ;  /* 0xc2fc00000e00780b */ /* 0x000fe40003f2e000 */
[----:B------:R-:W-:-:S02]  /*09d0*/  FSETP.GEU.AND P2, PT, R16, -126, PT ;  /* 0xc2fc00001000780b */ /* 0x000fc40003f4e000 */
[----:B------:R-:W-:-:S07]  /*09e0*/  FSETP.GEU.AND P3, PT, R18, -126, PT ;  /* 0xc2fc00001200780b */ /* 0x000fce0003f6e000 */
[----:B------:R-:W-:Y:S02]  /*09f0*/  @!P0 FMUL R2, R2, 0.5 ;  /* 0x3f00000002028820 */ /* 0x000fe40000400000 */
[----:B------:R-:W-:Y:S02]  /*0a00*/  @!P1 FMUL R14, R14, 0.5 ;  /* 0x3f0000000e0e9820 */ /* 0x000fe40000400000 */
[----:B------:R-:W-:Y:S01]  /*0a10*/  @!P2 FMUL R16, R16, 0.5 ;  /* 0x3f0000001010a820 */ /* 0x000fe20000400000 */
[----:B------:R-:W0:Y:S01]  /*0a20*/  MUFU.EX2 R12, R2 ;  /* 0x00000002000c7308 */ /* 0x000e220000000800 */
[----:B------:R-:W-:-:S07]  /*0a30*/  @!P3 FMUL R18, R18, 0.5 ;  /* 0x3f0000001212b820 */ /* 0x000fce0000400000 */
[----:B------:R-:W2:Y:S08]  /*0a40*/  MUFU.EX2 R15, R14 ;  /* 0x0000000e000f7308 */ /* 0x000eb00000000800 */
[----:B------:R-:W3:Y:S01]  /*0a50*/  MUFU.EX2 R17, R16 ;  /* 0x0000001000117308 */ /* 0x000ee20000000800 */
[----:B0-----:R-:W-:-:S04]  /*0a60*/  @!P0 FMUL R12, R12, R12 ;  /* 0x0000000c0c0c8220 */ /* 0x001fc80000400000 */
[----:B------:R-:W-:-:S03]  /*0a70*/  FADD R12, R12, 1 ;  /* 0x3f8000000c0c7421 */ /* 0x000fc60000000000 */
[----:B------:R-:W0:Y:S01]  /*0a80*/  MUFU.EX2 R19, R18 ;  /* 0x0000001200137308 */ /* 0x000e220000000800 */
[----:B--2---:R-:W-:-:S04]  /*0a90*/  @!P1 FMUL R15, R15, R15 ;  /* 0x0000000f0f0f9220 */ /* 0x004fc80000400000 */
[----:B------:R-:W-:Y:S01]  /*0aa0*/  FADD R15, R15, 1 ;  /* 0x3f8000000f0f7421 */ /* 0x000fe20000000000 */
[----:B---3--:R-:W-:-:S04]  /*0ab0*/  @!P2 FMUL R17, R17, R17 ;  /* 0x000000111111a220 */ /* 0x008fc80000400000 */
[----:B------:R-:W-:Y:S01]  /*0ac0*/  F2FP.F16.F32.PACK_AB R12, R15, R12 ;  /* 0x0000000c0f0c723e */ /* 0x000fe200000000ff */
[----:B------:R-:W-:-:S04]  /*0ad0*/  FADD R17, R17, 1 ;  /* 0x3f80000011117421 */ /* 0x000fc80000000000 */
[--C-:B------:R-:W-:Y:S02]  /*0ae0*/  HADD2.F32 R14, -RZ, R12.reuse.H0_H0 ;  /* 0x2000000cff0e7230 */ /* 0x100fe40000004100 */
[----:B0-----:R-:W-:Y:S01]  /*0af0*/  @!P3 FMUL R19, R19, R19 ;  /* 0x000000131313b220 */ /* 0x001fe20000400000 */
[----:B------:R-:W-:-:S03]  /*0b00*/  HADD2.F32 R12, -RZ, R12.H1_H1 ;  /* 0x3000000cff0c7230 */ /* 0x000fc60000004100 */
[----:B------:R-:W-:Y:S01]  /*0b10*/  FADD R2, R19, 1 ;  /* 0x3f80000013027421 */ /* 0x000fe20000000000 */
[----:B------:R-:W-:Y:S04]  /*0b20*/  MUFU.RCP R14, R14 ;  /* 0x0000000e000e7308 */ /* 0x000fe80000001000 */
[----:B------:R-:W-:-:S04]  /*0b30*/  F2FP.F16.F32.PACK_AB R2, R2, R17 ;  /* 0x000000110202723e */ /* 0x000fc800000000ff */
[----:B------:R-:W0:Y:S01]  /*0b40*/  MUFU.RCP R15, R12 ;  /* 0x0000000c000f7308 */ /* 0x000e220000001000 */
[--C-:B------:R-:W-:Y:S02]  /*0b50*/  HADD2.F32 R16, -RZ, R2.reuse.H0_H0 ;  /* 0x20000002ff107230 */ /* 0x100fe40000004100 */
[----:B------:R-:W-:-:S05]  /*0b60*/  HADD2.F32 R2, -RZ, R2.H1_H1 ;  /* 0x30000002ff027230 */ /* 0x000fca0000004100 */
[----:B------:R-:W-:Y:S08]  /*0b70*/  MUFU.RCP R16, R16 ;  /* 0x0000001000107308 */ /* 0x000ff00000001000 */
[----:B------:R-:W2:Y:S01]  /*0b80*/  MUFU.RCP R17, R2 ;  /* 0x0000000200117308 */ /* 0x000ea20000001000 */
[----:B0-----:R-:W-:-:S05]  /*0b90*/  F2FP.F16.F32.PACK_AB R15, R15, R14 ;  /* 0x0000000e0f0f723e */ /* 0x001fca00000000ff */
[--C-:B------:R-:W-:Y:S02]  /*0ba0*/  HADD2.F32 R19, -RZ, R15.reuse.H0_H0 ;  /* 0x2000000fff137230 */ /* 0x100fe40000004100 */
[----:B------:R-:W-:-:S03]  /*0bb0*/  HADD2.F32 R14, -RZ, R15.H1_H1 ;  /* 0x3000000fff0e7230 */ /* 0x000fc60000004100 */
[----:B------:R-:W-:Y:S02]  /*0bc0*/  FMUL R4, R4, R19 ;  /* 0x0000001304047220 */ /* 0x000fe40000400000 */
[----:B------:R-:W-:Y:S01]  /*0bd0*/  FMUL R5, R5, R14 ;  /* 0x0000000e05057220 */ /* 0x000fe20000400000 */
[----:B--2---:R-:W-:-:S05]  /*0be0*/  F2FP.F16.F32.PACK_AB R17, R17, R16 ;  /* 0x000000101111723e */ /* 0x004fca00000000ff */
[--C-:B------:R-:W-:Y:S02]  /*0bf0*/  HADD2.F32 R15, -RZ, R17.reuse.H0_H0 ;  /* 0x20000011ff0f7230 */ /* 0x100fe40000004100 */
[----:B------:R-:W-:-:S03]  /*0c00*/  HADD2.F32 R18, -RZ, R17.H1_H1 ;  /* 0x30000011ff127230 */ /* 0x000fc60000004100 */
[----:B------:R-:W-:Y:S01]  /*0c10*/  FMUL R6, R6, R15 ;  /* 0x0000000f06067220 */ /* 0x000fe20000400000 */
[----:B-1----:R-:W-:-:S04]  /*0c20*/  IMAD.WIDE R14, R13, 0x10, R10 ;  /* 0x000000100d0e7825 */ /* 0x002fc800078e020a */
[----:B------:R-:W-:Y:S01]  /*0c30*/  FMUL R7, R7, R18 ;  /* 0x0000001207077220 */ /* 0x000fe20000400000 */
[----:B------:R-:W-:-:S04]  /*0c40*/  IADD3 R13, PT, PT, R0, R13, RZ ;  /* 0x0000000d000d7210 */ /* 0x000fc80007ffe0ff */
[----:B------:R2:W-:Y:S01]  /*0c50*/  STG.E.128 desc[UR6][R14.64], R4 ;  /* 0x000000040e007986 */ /* 0x0005e2000c101d06 */
[----:B------:R-:W-:-:S13]  /*0c60*/  ISETP.GE.AND P0, PT, R13, UR4, PT ;  /* 0x000000040d007c0c */ /* 0x000fda000bf06270 */
[----:B------:R-:W-:Y:S05]  /*0c70*/  @!P0 BRA `(.L_x_7) ;  /* 0xfffffffc00348947 */ /* 0x000fea000383ffff */
.L_x_6:
[----:B------:R-:W-:Y:S05]  /*0c80*/  BSYNC.RECONVERGENT B0 ;  /* 0x0000000000007941 */ /* 0x000fea0003800200 */
.L_x_5:
[----:B------:R-:W-:-:S06]  /*0c90*/  ULOP3.LUT UR5, UR8, 0xfffffffc, URZ, 0xc0, !UPT ;  /* 0xfffffffc08057892 */ /* 0x000fcc000f8ec0ff */
[----:B--2---:R-:W-:-:S04]  /*0ca0*/  IADD3 R7, PT, PT, R3, UR5, RZ ;  /* 0x0000000503077c10 */ /* 0x004fc8000fffe0ff */
[----:B------:R-:W-:-:S13]  /*0cb0*/  ISETP.GE.AND P0, PT, R7, UR8, PT ;  /* 0x0000000807007c0c */ /* 0x000fda000bf06270 */
        /* <DEDUP_REMOVED lines=15> */
[----:B------:R-:W-:-:S06]  /*0db0*/  IMAD.HI.U32 R8, R3, R9, R2 ;  /* 0x0000000903087227 */ /* 0x000fcc00078e0002 */
[----:B------:R-:W-:-:S05]  /*0dc0*/  IMAD.HI.U32 R9, R8, R5, RZ ;  /* 0x0000000508097227 */ /* 0x000fca00078e00ff */
[----:B------:R-:W-:-:S05]  /*0dd0*/  IADD3 R2, PT, PT, -R9, RZ, RZ ;  /* 0x000000ff09027210 */ /* 0x000fca0007ffe1ff */
[----:B------:R-:W-:Y:S02]  /*0de0*/  IMAD R5, R0, R2, R5 ;  /* 0x0000000200057224 */ /* 0x000fe400078e0205 */
[----:B------:R-:W0:Y:S03]  /*0df0*/  LDC.64 R2, c[0x0][0x388] ;  /* 0x0000e200ff027b82 */ /* 0x000e260000000a00 */
        /* <DEDUP_REMOVED lines=17> */
.L_x_10:
        /* <DEDUP_REMOVED lines=20> */
.L_x_9:
[----:B------:R-:W-:Y:S05]  /*1050*/  BSYNC.RECONVERGENT B0 ;  /* 0x0000000000007941 */ /* 0x000fea0003800200 */
.L_x_8:
[----:B------:R-:W-:Y:S05]  /*1060*/  @!P1 EXIT ;  /* 0x000000000000994d */ /* 0x000fea0003800000 */
.L_x_11:
        /* <DEDUP_REMOVED lines=68> */
.L_x_12:
[----:B------:R-:W-:-:S00]  /*14b0*/  BRA `(.L_x_12) ;  /* 0xfffffffc00fc7947 */ /* 0x000fc0000383ffff */
[----:B------:R-:W-:-:S00]  /*14c0*/  NOP ;  /* 0x0000000000007918 */ /* 0x000fc00000000000 */
        /* <DEDUP_REMOVED lines=11> */
.L_x_13:


//--------------------- .nv.shared.reserved.0     --------------------------
	.section	.nv.shared.reserved.0,"aw",@nobits
	.weak		__nv_reservedSMEM_offset_0_alias
	.size		__nv_reservedSMEM_offset_0_alias, 0, 64
	.other		__nv_reservedSMEM_offset_0_alias,@"STO_CUDA_RESERVED_SHARED STV_DEFAULT"
__nv_reservedSMEM_offset_0_alias:
	.zero		0
	.zero		64


//--------------------- .nv.constant0._Z16silu_kernel_fp32PKfPfi --------------------------
	.section	.nv.constant0._Z16silu_kernel_fp32PKfPfi,"a",@progbits
	.sectionflags	@""
	.align	4
.nv.constant0._Z16silu_kernel_fp32PKfPfi:
	.zero		916


//--------------------- SYMBOLS --------------------------

	.type		.nv.reservedSmem.offset0,@object
	.size		.nv.reservedSmem.offset0,0x4
